//
// Generated by NVIDIA NVVM Compiler
//
// Compiler Build ID: CL-36424714
// Cuda compilation tools, release 13.0, V13.0.88
// Based on NVVM 20.0.0
//

.version 9.0
.target sm_100
.address_size 64

	// .globl	_Z10kernelAdd1PKfS0_Pfi

.visible .entry _Z10kernelAdd1PKfS0_Pfi(
	.param .u64 .ptr .align 1 _Z10kernelAdd1PKfS0_Pfi_param_0,
	.param .u64 .ptr .align 1 _Z10kernelAdd1PKfS0_Pfi_param_1,
	.param .u64 .ptr .align 1 _Z10kernelAdd1PKfS0_Pfi_param_2,
	.param .u32 _Z10kernelAdd1PKfS0_Pfi_param_3
)
{
	.reg .pred 	%p<2>;
	.reg .b32 	%r<6>;
	.reg .b32 	%f<4>;
	.reg .b64 	%rd<11>;

	ld.param.u64 	%rd1, [_Z10kernelAdd1PKfS0_Pfi_param_0];
	ld.param.u64 	%rd2, [_Z10kernelAdd1PKfS0_Pfi_param_1];
	ld.param.u64 	%rd3, [_Z10kernelAdd1PKfS0_Pfi_param_2];
	ld.param.u32 	%r2, [_Z10kernelAdd1PKfS0_Pfi_param_3];
	mov.u32 	%r3, %ctaid.x;
	mov.u32 	%r4, %ntid.x;
	mov.u32 	%r5, %tid.x;
	mad.lo.s32 	%r1, %r3, %r4, %r5;
	setp.ge.s32 	%p1, %r1, %r2;
	@%p1 bra 	$L__BB0_2;
	cvta.to.global.u64 	%rd4, %rd1;
	cvta.to.global.u64 	%rd5, %rd2;
	cvta.to.global.u64 	%rd6, %rd3;
	mul.wide.s32 	%rd7, %r1, 4;
	add.s64 	%rd8, %rd4, %rd7;
	ld.global.f32 	%f1, [%rd8];
	add.s64 	%rd9, %rd5, %rd7;
	ld.global.f32 	%f2, [%rd9];
	add.f32 	%f3, %f1, %f2;
	add.s64 	%rd10, %rd6, %rd7;
	st.global.f32 	[%rd10], %f3;
$L__BB0_2:
	ret;

}


// ===== COMPILED SASS (sm_100) =====

	.target	sm_100

	.elftype	@"ET_EXEC"


//--------------------- .note.nv.tkinfo           --------------------------
	.section	.note.nv.tkinfo,"",@"SHT_NOTE"
	.sectionflags	@"SHF_NOTE_NV_TKINFO"
	.tkinfo
        /*0018*/ 	.word	0x00000002
        /*0030*/ 	.string	""
        /*0030*/ 	.string	"ptxas"
        /*0030*/ 	.string	"Cuda compilation tools, release 13.0, V13.0.88"
        /*0030*/ 	.string	"Build cuda_13.0.r13.0/compiler.36424714_0"
        /*0030*/ 	.string	"-arch sm_100 -m 64 "



//--------------------- .note.nv.cuinfo           --------------------------
	.section	.note.nv.cuinfo,"",@"SHT_NOTE"
	.sectionflags	@"SHF_NOTE_NV_CUINFO"
        /*0018*/ 	.short	0x0002
        /*001a*/ 	.short	0x0064
        /*001c*/ 	.short	0x0082
	.zero		2


//--------------------- .nv.info                  --------------------------
	.section	.nv.info,"",@"SHT_CUDA_INFO"
	.align	4


	//----- nvinfo : EIATTR_REGCOUNT
	.align		4
        /*0000*/ 	.byte	0x04, 0x2f
        /*0002*/ 	.short	(.L_1 - .L_0)
	.align		4
.L_0:
        /*0004*/ 	.word	index@(_Z10kernelAdd1PKfS0_Pfi)
        /*0008*/ 	.word	0x0000000c


	//----- nvinfo : EIATTR_FRAME_SIZE
	.align		4
.L_1:
        /*000c*/ 	.byte	0x04, 0x11
        /*000e*/ 	.short	(.L_3 - .L_2)
	.align		4
.L_2:
        /*0010*/ 	.word	index@(_Z10kernelAdd1PKfS0_Pfi)
        /*0014*/ 	.word	0x00000000


	//----- nvinfo : EIATTR_MIN_STACK_SIZE
	.align		4
.L_3:
        /*0018*/ 	.byte	0x04, 0x12
        /*001a*/ 	.short	(.L_5 - .L_4)
	.align		4
.L_4:
        /*001c*/ 	.word	index@(_Z10kernelAdd1PKfS0_Pfi)
        /*0020*/ 	.word	0x00000000
.L_5:


//--------------------- .nv.compat                --------------------------
	.section	.nv.compat,"",@"SHT_CUDA_COMPAT_INFO"
	.align	4
        /*0000*/ 	.byte	0x02, 0x09, 0x00, 0x00, 0x02, 0x02, 0x01, 0x00, 0x02, 0x05, 0x05, 0x00, 0x03, 0x07, 0x01, 0x01
        /*0010*/ 	.byte	0x02, 0x03, 0x00, 0x00, 0x02, 0x06, 0x01, 0x00, 0x04, 0x0b, 0x08, 0x00, 0x09, 0x00, 0x00, 0x00
        /*0020*/ 	.byte	0x00, 0x00, 0x00, 0x00


//--------------------- .nv.info._Z10kernelAdd1PKfS0_Pfi --------------------------
	.section	.nv.info._Z10kernelAdd1PKfS0_Pfi,"",@"SHT_CUDA_INFO"
	.sectionflags	@""
	.align	4


	//----- nvinfo : EIATTR_CUDA_API_VERSION
	.align		4
        /*0000*/ 	.byte	0x04, 0x37
        /*0002*/ 	.short	(.L_7 - .L_6)
.L_6:
        /*0004*/ 	.word	0x00000082


	//----- nvinfo : EIATTR_KPARAM_INFO
	.align		4
.L_7:
        /*0008*/ 	.byte	0x04, 0x17
        /*000a*/ 	.short	(.L_9 - .L_8)
.L_8:
        /*000c*/ 	.word	0x00000000
        /*0010*/ 	.short	0x0003
        /*0012*/ 	.short	0x0018
        /*0014*/ 	.byte	0x00, 0xf0, 0x11, 0x00


	//----- nvinfo : EIATTR_KPARAM_INFO
	.align		4
.L_9:
        /*0018*/ 	.byte	0x04, 0x17
        /*001a*/ 	.short	(.L_11 - .L_10)
.L_10:
        /*001c*/ 	.word	0x00000000
        /*0020*/ 	.short	0x0002
        /*0022*/ 	.short	0x0010
        /*0024*/ 	.byte	0x00, 0xf5, 0x21, 0x00


	//----- nvinfo : EIATTR_KPARAM_INFO
	.align		4
.L_11:
        /*0028*/ 	.byte	0x04, 0x17
        /*002a*/ 	.short	(.L_13 - .L_12)
.L_12:
        /*002c*/ 	.word	0x00000000
        /*0030*/ 	.short	0x0001
        /*0032*/ 	.short	0x0008
        /*0034*/ 	.byte	0x00, 0xf5, 0x21, 0x00


	//----- nvinfo : EIATTR_KPARAM_INFO
	.align		4
.L_13:
        /*0038*/ 	.byte	0x04, 0x17
        /*003a*/ 	.short	(.L_15 - .L_14)
.L_14:
        /*003c*/ 	.word	0x00000000
        /*0040*/ 	.short	0x0000
        /*0042*/ 	.short	0x0000
        /*0044*/ 	.byte	0x00, 0xf5, 0x21, 0x00


	//----- nvinfo : EIATTR_SPARSE_MMA_MASK
	.align		4
.L_15:
        /*0048*/ 	.byte	0x03, 0x50
        /*004a*/ 	.short	0x0000


	//----- nvinfo : EIATTR_MAXREG_COUNT
	.align		4
        /*004c*/ 	.byte	0x03, 0x1b
        /*004e*/ 	.short	0x00ff


	//----- nvinfo : EIATTR_MERCURY_ISA_VERSION
	.align		4
        /*0050*/ 	.byte	0x03, 0x5f
        /*0052*/ 	.short	0x0101


	//----- nvinfo : EIATTR_VRC_CTA_INIT_COUNT
	.align		4
        /*0054*/ 	.byte	0x02, 0x4a
	.zero		1
	.zero		1


	//----- nvinfo : EIATTR_EXIT_INSTR_OFFSETS
	.align		4
        /*0058*/ 	.byte	0x04, 0x1c
        /*005a*/ 	.short	(.L_17 - .L_16)


	//   ....[0]....
.L_16:
        /*005c*/ 	.word	0x00000070


	//   ....[1]....
        /*0060*/ 	.word	0x00000130


	//----- nvinfo : EIATTR_CBANK_PARAM_SIZE
	.align		4
.L_17:
        /*0064*/ 	.byte	0x03, 0x19
        /*0066*/ 	.short	0x001c


	//----- nvinfo : EIATTR_PARAM_CBANK
	.align		4
        /*0068*/ 	.byte	0x04, 0x0a
        /*006a*/ 	.short	(.L_19 - .L_18)
	.align		4
.L_18:
        /*006c*/ 	.word	index@(.nv.constant0._Z10kernelAdd1PKfS0_Pfi)
        /*0070*/ 	.short	0x0380
        /*0072*/ 	.short	0x001c


	//----- nvinfo : EIATTR_SW_WAR
	.align		4
.L_19:
        /*0074*/ 	.byte	0x04, 0x36
        /*0076*/ 	.short	(.L_21 - .L_20)
.L_20:
        /*0078*/ 	.word	0x00000008
.L_21:


//--------------------- .nv.callgraph             --------------------------
	.section	.nv.callgraph,"",@"SHT_CUDA_CALLGRAPH"
	.align	4
	.sectionentsize	8
	.align		4
        /*0000*/ 	.word	0x00000000
	.align		4
        /*0004*/ 	.word	0xffffffff
	.align		4
        /*0008*/ 	.word	0x00000000
	.align		4
        /*000c*/ 	.word	0xfffffffe
	.align		4
        /*0010*/ 	.word	0x00000000
	.align		4
        /*0014*/ 	.word	0xfffffffd
	.align		4
        /*0018*/ 	.word	0x00000000
	.align		4
        /*001c*/ 	.word	0xfffffffc


//--------------------- .text._Z10kernelAdd1PKfS0_Pfi --------------------------
	.section	.text._Z10kernelAdd1PKfS0_Pfi,"ax",@progbits
	.align	128
        .global         _Z10kernelAdd1PKfS0_Pfi
        .type           _Z10kernelAdd1PKfS0_Pfi,@function
        .size           _Z10kernelAdd1PKfS0_Pfi,(.L_x_1 - _Z10kernelAdd1PKfS0_Pfi)
        .other          _Z10kernelAdd1PKfS0_Pfi,@"STO_CUDA_ENTRY STV_DEFAULT"
_Z10kernelAdd1PKfS0_Pfi:
.text._Z10kernelAdd1PKfS0_Pfi:
[----:B------:R-:W-:Y:S01]  /*0000*/  LDC R1, c[0x0][0x37c] ;  /* 0x0000df00ff017b82 */ /* 0x000fe20000000800 */
[----:B------:R-:W0:Y:S07]  /*0010*/  S2R R0, SR_TID.X ;  /* 0x0000000000007919 */ /* 0x000e2e0000002100 */
[----:B------:R-:W0:Y:S01]  /*0020*/  S2UR UR4, SR_CTAID.X ;  /* 0x00000000000479c3 */ /* 0x000e220000002500 */
[----:B------:R-:W1:Y:S07]  /*0030*/  LDCU UR5, c[0x0][0x398] ;  /* 0x00007300ff0577ac */ /* 0x000e6e0008000800 */
[----:B------:R-:W0:Y:S02]  /*0040*/  LDC R9, c[0x0][0x360] ;  /* 0x0000d800ff097b82 */ /* 0x000e240000000800 */
[----:B0-----:R-:W-:-:S05]  /*0050*/  IMAD R9, R9, UR4, R0 ;  /* 0x0000000409097c24 */ /* 0x001fca000f8e0200 */
[----:B-1----:R-:W-:-:S13]  /*0060*/  ISETP.GE.AND P0, PT, R9, UR5, PT ;  /* 0x0000000509007c0c */ /* 0x002fda000bf06270 */
[----:B------:R-:W-:Y:S05]  /*0070*/  @P0 EXIT ;  /* 0x000000000000094d */ /* 0x000fea0003800000 */
[----:B------:R-:W0:Y:S01]  /*0080*/  LDC.64 R2, c[0x0][0x380] ;  /* 0x0000e000ff027b82 */ /* 0x000e220000000a00 */
[----:B------:R-:W1:Y:S07]  /*0090*/  LDCU.64 UR4, c[0x0][0x358] ;  /* 0x00006b00ff0477ac */ /* 0x000e6e0008000a00 */
[----:B------:R-:W2:Y:S08]  /*00a0*/  LDC.64 R4, c[0x0][0x388] ;  /* 0x0000e200ff047b82 */ /* 0x000eb00000000a00 */
[----:B------:R-:W3:Y:S01]  /*00b0*/  LDC.64 R6, c[0x0][0x390] ;  /* 0x0000e400ff067b82 */ /* 0x000ee20000000a00 */
[----:B0-----:R-:W-:-:S06]  /*00c0*/  IMAD.WIDE R2, R9, 0x4, R2 ;  /* 0x0000000409027825 */ /* 0x001fcc00078e0202 */
[----:B-1----:R-:W4:Y:S01]  /*00d0*/  LDG.E R2, desc[UR4][R2.64] ;  /* 0x0000000402027981 */ /* 0x002f22000c1e1900 */
[----:B--2---:R-:W-:-:S06]  /*00e0*/  IMAD.WIDE R4, R9, 0x4, R4 ;  /* 0x0000000409047825 */ /* 0x004fcc00078e0204 */
[----:B------:R-:W4:Y:S01]  /*00f0*/  LDG.E R5, desc[UR4][R4.64] ;  /* 0x0000000404057981 */ /* 0x000f22000c1e1900 */
[----:B---3--:R-:W-:-:S04]  /*0100*/  IMAD.WIDE R6, R9, 0x4, R6 ;  /* 0x0000000409067825 */ /* 0x008fc800078e0206 */
[----:B----4-:R-:W-:-:S05]  /*0110*/  FADD R9, R2, R5 ;  /* 0x0000000502097221 */ /* 0x010fca0000000000 */
[----:B------:R-:W-:Y:S01]  /*0120*/  STG.E desc[UR4][R6.64], R9 ;  /* 0x0000000906007986 */ /* 0x000fe2000c101904 */
[----:B------:R-:W-:Y:S05]  /*0130*/  EXIT ;  /* 0x000000000000794d */ /* 0x000fea0003800000 */
.L_x_0:
[----:B------:R-:W-:-:S00]  /*0140*/  BRA `(.L_x_0) ;  /* 0xfffffffc00fc7947 */ /* 0x000fc0000383ffff */
[----:B------:R-:W-:-:S00]  /*0150*/  NOP ;  /* 0x0000000000007918 */ /* 0x000fc00000000000 */
        /* <DEDUP_REMOVED lines=10> */
.L_x_1:


//--------------------- .nv.shared.reserved.0     --------------------------
	.section	.nv.shared.reserved.0,"aw",@nobits
	.weak		__nv_reservedSMEM_offset_0_alias
	.size		__nv_reservedSMEM_offset_0_alias, 0, 64
	.other		__nv_reservedSMEM_offset_0_alias,@"STO_CUDA_RESERVED_SHARED STV_DEFAULT"
__nv_reservedSMEM_offset_0_alias:
	.zero		0
	.zero		64


//--------------------- .nv.constant0._Z10kernelAdd1PKfS0_Pfi --------------------------
	.section	.nv.constant0._Z10kernelAdd1PKfS0_Pfi,"a",@progbits
	.sectionflags	@""
	.align	4
.nv.constant0._Z10kernelAdd1PKfS0_Pfi:
	.zero		924


//--------------------- SYMBOLS --------------------------

	.type		.nv.reservedSmem.offset0,@object
	.size		.nv.reservedSmem.offset0,0x4
